	.headerflags	@"EF_CUDA_TEXMODE_UNIFIED EF_CUDA_64BIT_ADDRESS EF_CUDA_ACCELERATORS EF_CUDA_SM90 EF_CUDA_VIRTUAL_SM(EF_CUDA_SM90)"
	.elftype	@"ET_EXEC"


//--------------------- .nv.info                  --------------------------
	.section	.nv.info,"",@"SHT_CUDA_INFO"
	.align	4


	//----- nvinfo : EIATTR_REGCOUNT
	.align		4
        /*0000*/ 	.byte	0x04, 0x2f
        /*0002*/ 	.short	(.L_3 - .L_2)
	.align		4
.L_2:
        /*0004*/ 	.word	index@(triton_poi_fused__native_batch_norm_legit_no_training_relu_16)
        /*0008*/ 	.word	0x00000012


	//----- nvinfo : EIATTR_MIN_STACK_SIZE
	.align		4
.L_3:
        /*000c*/ 	.byte	0x04, 0x12
        /*000e*/ 	.short	(.L_5 - .L_4)
	.align		4
.L_4:
        /*0010*/ 	.word	index@(triton_poi_fused__native_batch_norm_legit_no_training_relu_16)
        /*0014*/ 	.word	0x00000000


	//----- nvinfo : EIATTR_FRAME_SIZE
	.align		4
.L_5:
        /*0018*/ 	.byte	0x04, 0x11
        /*001a*/ 	.short	(.L_7 - .L_6)
	.align		4
.L_6:
        /*001c*/ 	.word	index@(triton_poi_fused__native_batch_norm_legit_no_training_relu_16)
        /*0020*/ 	.word	0x00000000


	//----- nvinfo : EIATTR_MIN_STACK_SIZE
	.align		4
.L_7:
        /*0024*/ 	.byte	0x04, 0x12
        /*0026*/ 	.short	(.L_9 - .L_8)
	.align		4
.L_8:
        /*0028*/ 	.word	index@(triton_poi_fused__native_batch_norm_legit_no_training_relu_16)
        /*002c*/ 	.word	0x00000000
.L_9:


//--------------------- .nv.info.triton_poi_fused__native_batch_norm_legit_no_training_relu_16 --------------------------
	.section	.nv.info.triton_poi_fused__native_batch_norm_legit_no_training_relu_16,"",@"SHT_CUDA_INFO"
	.sectionflags	@""
	.align	4


	//----- nvinfo : EIATTR_CUDA_API_VERSION
	.align		4
        /*0000*/ 	.byte	0x04, 0x37
        /*0002*/ 	.short	(.L_11 - .L_10)
.L_10:
        /*0004*/ 	.word	0x0000007c


	//----- nvinfo : EIATTR_KPARAM_INFO
	.align		4
.L_11:
        /*0008*/ 	.byte	0x04, 0x17
        /*000a*/ 	.short	(.L_13 - .L_12)
.L_12:
        /*000c*/ 	.word	0x00000000
        /*0010*/ 	.short	0x0006
        /*0012*/ 	.short	0x0030
        /*0014*/ 	.byte	0x00, 0xf0, 0x11, 0x00


	//----- nvinfo : EIATTR_KPARAM_INFO
	.align		4
.L_13:
        /*0018*/ 	.byte	0x04, 0x17
        /*001a*/ 	.short	(.L_15 - .L_14)
.L_14:
        /*001c*/ 	.word	0x00000000
        /*0020*/ 	.short	0x0005
        /*0022*/ 	.short	0x0028
        /*0024*/ 	.byte	0x00, 0xf4, 0x21, 0x00


	//----- nvinfo : EIATTR_KPARAM_INFO
	.align		4
.L_15:
        /*0028*/ 	.byte	0x04, 0x17
        /*002a*/ 	.short	(.L_17 - .L_16)
.L_16:
        /*002c*/ 	.word	0x00000000
        /*0030*/ 	.short	0x0004
        /*0032*/ 	.short	0x0020
        /*0034*/ 	.byte	0x00, 0xf4, 0x21, 0x00


	//----- nvinfo : EIATTR_KPARAM_INFO
	.align		4
.L_17:
        /*0038*/ 	.byte	0x04, 0x17
        /*003a*/ 	.short	(.L_19 - .L_18)
.L_18:
        /*003c*/ 	.word	0x00000000
        /*0040*/ 	.short	0x0003
        /*0042*/ 	.short	0x0018
        /*0044*/ 	.byte	0x00, 0xf4, 0x21, 0x00


	//----- nvinfo : EIATTR_KPARAM_INFO
	.align		4
.L_19:
        /*0048*/ 	.byte	0x04, 0x17
        /*004a*/ 	.short	(.L_21 - .L_20)
.L_20:
        /*004c*/ 	.word	0x00000000
        /*0050*/ 	.short	0x0002
        /*0052*/ 	.short	0x0010
        /*0054*/ 	.byte	0x00, 0xf4, 0x21, 0x00


	//----- nvinfo : EIATTR_KPARAM_INFO
	.align		4
.L_21:
        /*0058*/ 	.byte	0x04, 0x17
        /*005a*/ 	.short	(.L_23 - .L_22)
.L_22:
        /*005c*/ 	.word	0x00000000
        /*0060*/ 	.short	0x0001
        /*0062*/ 	.short	0x0008
        /*0064*/ 	.byte	0x00, 0xf4, 0x21, 0x00


	//----- nvinfo : EIATTR_KPARAM_INFO
	.align		4
.L_23:
        /*0068*/ 	.byte	0x04, 0x17
        /*006a*/ 	.short	(.L_25 - .L_24)
.L_24:
        /*006c*/ 	.word	0x00000000
        /*0070*/ 	.short	0x0000
        /*0072*/ 	.short	0x0000
        /*0074*/ 	.byte	0x00, 0xf4, 0x21, 0x00


	//----- nvinfo : EIATTR_SPARSE_MMA_MASK
	.align		4
.L_25:
        /*0078*/ 	.byte	0x03, 0x50
        /*007a*/ 	.short	0x0000


	//----- nvinfo : EIATTR_MAXREG_COUNT
	.align		4
        /*007c*/ 	.byte	0x03, 0x1b
        /*007e*/ 	.short	0x00ff


	//----- nvinfo : EIATTR_EXIT_INSTR_OFFSETS
	.align		4
        /*0080*/ 	.byte	0x04, 0x1c
        /*0082*/ 	.short	(.L_27 - .L_26)


	//   ....[0]....
.L_26:
        /*0084*/ 	.word	0x000003d0


	//----- nvinfo : EIATTR_REQNTID
	.align		4
.L_27:
        /*0088*/ 	.byte	0x04, 0x10
        /*008a*/ 	.short	(.L_29 - .L_28)
.L_28:
        /*008c*/ 	.word	0x00000100
        /*0090*/ 	.word	0x00000001
        /*0094*/ 	.word	0x00000001


	//----- nvinfo : EIATTR_CBANK_PARAM_SIZE
	.align		4
.L_29:
        /*0098*/ 	.byte	0x03, 0x19
        /*009a*/ 	.short	0x0034


	//----- nvinfo : EIATTR_PARAM_CBANK
	.align		4
        /*009c*/ 	.byte	0x04, 0x0a
        /*009e*/ 	.short	(.L_31 - .L_30)
	.align		4
.L_30:
        /*00a0*/ 	.word	index@(.nv.constant0.triton_poi_fused__native_batch_norm_legit_no_training_relu_16)
        /*00a4*/ 	.short	0x0210
        /*00a6*/ 	.short	0x0034


	//----- nvinfo : EIATTR_SW_WAR
	.align		4
.L_31:
        /*00a8*/ 	.byte	0x04, 0x36
        /*00aa*/ 	.short	(.L_33 - .L_32)
.L_32:
        /*00ac*/ 	.word	0x00000008
.L_33:


//--------------------- .nv.callgraph             --------------------------
	.section	.nv.callgraph,"",@"SHT_CUDA_CALLGRAPH"
	.align	4
	.sectionentsize	8
	.align		4
        /*0000*/ 	.word	0x00000000
	.align		4
        /*0004*/ 	.word	0xffffffff
	.align		4
        /*0008*/ 	.word	0x00000000
	.align		4
        /*000c*/ 	.word	0xfffffffe
	.align		4
        /*0010*/ 	.word	0x00000000
	.align		4
        /*0014*/ 	.word	0xfffffffd
	.align		4
        /*0018*/ 	.word	0x00000000
	.align		4
        /*001c*/ 	.word	0xfffffffc


//--------------------- .nv.constant4             --------------------------
	.section	.nv.constant4,"a",@progbits
	.align	8
	.align		8
.nv.constant4:
        /*0000*/ 	.dword	_$_str
	.align		8
        /*0008*/ 	.dword	_$_str_$_2


//--------------------- .text.triton_poi_fused__native_batch_norm_legit_no_training_relu_16 --------------------------
	.section	.text.triton_poi_fused__native_batch_norm_legit_no_training_relu_16,"ax",@progbits
	.align	128
        .global         triton_poi_fused__native_batch_norm_legit_no_training_relu_16
        .type           triton_poi_fused__native_batch_norm_legit_no_training_relu_16,@function
        .size           triton_poi_fused__native_batch_norm_legit_no_training_relu_16,(.L_x_1 - triton_poi_fused__native_batch_norm_legit_no_training_relu_16)
        .other          triton_poi_fused__native_batch_norm_legit_no_training_relu_16,@"STO_CUDA_ENTRY STV_DEFAULT"
triton_poi_fused__native_batch_norm_legit_no_training_relu_16:
.text.triton_poi_fused__native_batch_norm_legit_no_training_relu_16:
[----:B------:R-:W-:Y:S01]  /*0000*/  LDC R1, c[0x0][0x28] ;  /* 0x00000a00ff017b82 */ /* 0x000fe20000000800 */
[----:B------:R-:W1:Y:S07]  /*0010*/  S2R R0, SR_TID.X ;  /* 0x0000000000007919 */ /* 0x000e6e0000002100 */
[----:B------:R-:W2:Y:S01]  /*0020*/  LDC.64 R2, c[0x0][0x220] ;  /* 0x00008800ff027b82 */ /* 0x000ea20000000a00 */
[----:B------:R-:W-:Y:S01]  /*0030*/  ULDC.64 UR4, c[0x0][0x208] ;  /* 0x0000820000047ab9 */ /* 0x000fe20000000a00 */
[----:B------:R-:W3:Y:S06]  /*0040*/  S2R R7, SR_CTAID.X ;  /* 0x0000000000077919 */ /* 0x000eec0000002500 */
[----:B------:R-:W4:Y:S08]  /*0050*/  LDC.64 R8, c[0x0][0x228] ;  /* 0x00008a00ff087b82 */ /* 0x000f300000000a00 */
[----:B------:R-:W5:Y:S01]  /*0060*/  LDC.64 R10, c[0x0][0x230] ;  /* 0x00008c00ff0a7b82 */ /* 0x000f620000000a00 */
[----:B-1----:R-:W-:-:S02]  /*0070*/  SHF.L.U32 R0, R0, 0x1, RZ ;  /* 0x0000000100007819 */ /* 0x002fc400000006ff */
[----:B---3--:R-:W-:Y:S02]  /*0080*/  SHF.R.S32.HI R5, RZ, 0x16, R7 ;  /* 0x00000016ff057819 */ /* 0x008fe40000011407 */
[----:B------:R-:W-:Y:S02]  /*0090*/  LOP3.LUT R0, R0, 0x1fe, RZ, 0xc0, !PT ;  /* 0x000001fe00007812 */ /* 0x000fe400078ec0ff */
[----:B------:R-:W-:Y:S02]  /*00a0*/  SGXT R5, R5, 0x1 ;  /* 0x000000010505781a */ /* 0x000fe40000000200 */
[----:B------:R-:W-:Y:S02]  /*00b0*/  LEA R0, R7, R0, 0x9 ;  /* 0x0000000007007211 */ /* 0x000fe400078e48ff */
[----:B------:R-:W1:Y:S02]  /*00c0*/  LDC.64 R6, c[0x0][0x218] ;  /* 0x00008600ff067b82 */ /* 0x000e640000000a00 */
[----:B------:R-:W-:-:S04]  /*00d0*/  LEA.HI R5, R5, R0, RZ, 0x6 ;  /* 0x0000000005057211 */ /* 0x000fc800078f30ff */
[----:B------:R-:W-:-:S04]  /*00e0*/  LOP3.LUT R5, R5, 0xffffffc0, RZ, 0xc0, !PT ;  /* 0xffffffc005057812 */ /* 0x000fc800078ec0ff */
[----:B------:R-:W-:Y:S02]  /*00f0*/  IADD3 R13, R0, -R5, RZ ;  /* 0x80000005000d7210 */ /* 0x000fe40007ffe0ff */
[----:B------:R-:W3:Y:S03]  /*0100*/  LDC.64 R4, c[0x0][0x210] ;  /* 0x00008400ff047b82 */ /* 0x000ee60000000a00 */
[----:B--2---:R-:W-:-:S06]  /*0110*/  IMAD.WIDE R2, R13, 0x4, R2 ;  /* 0x000000040d027825 */ /* 0x004fcc00078e0202 */
[----:B------:R-:W2:Y:S01]  /*0120*/  LDG.E.EL.64 R2, desc[UR4][R2.64] ;  /* 0x0000000402027981 */ /* 0x000ea2000c2e1b00 */
[----:B-1----:R-:W-:-:S04]  /*0130*/  IMAD.WIDE R6, R13, 0x4, R6 ;  /* 0x000000040d067825 */ /* 0x002fc800078e0206 */
[C---:B----4-:R-:W-:Y:S02]  /*0140*/  IMAD.WIDE R8, R13.reuse, 0x4, R8 ;  /* 0x000000040d087825 */ /* 0x050fe400078e0208 */
[----:B------:R-:W4:Y:S02]  /*0150*/  LDG.E.EL.64 R6, desc[UR4][R6.64] ;  /* 0x0000000406067981 */ /* 0x000f24000c2e1b00 */
[----:B-----5:R-:W-:Y:S02]  /*0160*/  IMAD.WIDE R10, R13, 0x4, R10 ;  /* 0x000000040d0a7825 */ /* 0x020fe400078e020a */
[----:B------:R-:W5:Y:S02]  /*0170*/  LDG.E.EL.64 R8, desc[UR4][R8.64] ;  /* 0x0000000408087981 */ /* 0x000f64000c2e1b00 */
[----:B---3--:R-:W-:Y:S02]  /*0180*/  IMAD.WIDE R4, R0, 0x4, R4 ;  /* 0x0000000400047825 */ /* 0x008fe400078e0204 */
[----:B------:R-:W5:Y:S04]  /*0190*/  LDG.E.EL.64 R10, desc[UR4][R10.64] ;  /* 0x000000040a0a7981 */ /* 0x000f68000c2e1b00 */
[----:B------:R-:W4:Y:S01]  /*01a0*/  LDG.E.64 R4, desc[UR4][R4.64] ;  /* 0x0000000404047981 */ /* 0x000f22000c1e1b00 */
[----:B------:R-:W-:Y:S01]  /*01b0*/  HFMA2.MMA R14, -RZ, RZ, 1.625, 0 ;  /* 0x3e800000ff0e7435 */ /* 0x000fe200000001ff */
[----:B--2---:R-:W-:Y:S01]  /*01c0*/  FADD R2, R2, 9.9999997473787516356e-06 ;  /* 0x3727c5ac02027421 */ /* 0x004fe20000000000 */
[----:B------:R-:W-:-:S03]  /*01d0*/  FADD R3, R3, 9.9999997473787516356e-06 ;  /* 0x3727c5ac03037421 */ /* 0x000fc60000000000 */
[----:B------:R-:W1:Y:S08]  /*01e0*/  MUFU.SQRT R12, R2 ;  /* 0x00000002000c7308 */ /* 0x000e700000002000 */
[----:B------:R2:W3:Y:S01]  /*01f0*/  MUFU.SQRT R13, R3 ;  /* 0x00000003000d7308 */ /* 0x0004e20000002000 */
[C---:B-1----:R-:W-:Y:S02]  /*0200*/  FSETP.GT.AND P0, PT, R12.reuse, 8.50705917302346158658e+37, PT ;  /* 0x7e8000000c00780b */ /* 0x042fe40003f04000 */
[----:B------:R-:W-:Y:S01]  /*0210*/  FSETP.GEU.AND P2, PT, R12, 1.175494350822287508e-38, PT ;  /* 0x008000000c00780b */ /* 0x000fe20003f4e000 */
[----:B--2---:R-:W1:Y:S01]  /*0220*/  LDC.64 R2, c[0x0][0x238] ;  /* 0x00008e00ff027b82 */ /* 0x004e620000000a00 */
[----:B---3--:R-:W-:-:S02]  /*0230*/  FSETP.GT.AND P1, PT, R13, 8.50705917302346158658e+37, PT ;  /* 0x7e8000000d00780b */ /* 0x008fc40003f24000 */
[----:B------:R-:W-:-:S07]  /*0240*/  FSETP.GEU.AND P3, PT, R13, 1.175494350822287508e-38, PT ;  /* 0x008000000d00780b */ /* 0x000fce0003f6e000 */
[----:B------:R-:W-:-:S04]  /*0250*/  @P0 FMUL R12, R12, 0.25 ;  /* 0x3e8000000c0c0820 */ /* 0x000fc80000400000 */
[----:B------:R-:W-:Y:S01]  /*0260*/  @!P2 FMUL R12, R12, 16777216 ;  /* 0x4b8000000c0ca820 */ /* 0x000fe20000400000 */
[----:B------:R-:W-:-:S04]  /*0270*/  @P1 FMUL R13, R13, 0.25 ;  /* 0x3e8000000d0d1820 */ /* 0x000fc80000400000 */
[----:B------:R-:W-:Y:S01]  /*0280*/  @!P3 FMUL R13, R13, 16777216 ;  /* 0x4b8000000d0db820 */ /* 0x000fe20000400000 */
[----:B------:R-:W2:Y:S01]  /*0290*/  MUFU.RCP R12, R12 ;  /* 0x0000000c000c7308 */ /* 0x000ea20000001000 */
[----:B------:R-:W-:-:S07]  /*02a0*/  FSEL R15, R14, 1, P0 ;  /* 0x3f8000000e0f7808 */ /* 0x000fce0000000000 */
[----:B------:R-:W3:Y:S01]  /*02b0*/  MUFU.RCP R13, R13 ;  /* 0x0000000d000d7308 */ /* 0x000ee20000001000 */
[----:B------:R-:W-:Y:S01]  /*02c0*/  FSEL R14, R14, 1, P1 ;  /* 0x3f8000000e0e7808 */ /* 0x000fe20000800000 */
[----:B------:R-:W-:-:S04]  /*02d0*/  @!P2 FMUL R15, R15, 16777216 ;  /* 0x4b8000000f0fa820 */ /* 0x000fc80000400000 */
[----:B------:R-:W-:Y:S01]  /*02e0*/  @!P3 FMUL R14, R14, 16777216 ;  /* 0x4b8000000e0eb820 */ /* 0x000fe20000400000 */
[----:B----4-:R-:W-:Y:S01]  /*02f0*/  FADD R5, R5, -R7 ;  /* 0x8000000705057221 */ /* 0x010fe20000000000 */
[----:B------:R-:W-:Y:S01]  /*0300*/  FADD R4, R4, -R6 ;  /* 0x8000000604047221 */ /* 0x000fe20000000000 */
[----:B--2---:R-:W-:Y:S01]  /*0310*/  FMUL R15, R12, R15 ;  /* 0x0000000f0c0f7220 */ /* 0x004fe20000400000 */
[----:B---3--:R-:W-:-:S03]  /*0320*/  FMUL R14, R13, R14 ;  /* 0x0000000e0d0e7220 */ /* 0x008fc60000400000 */
[----:B------:R-:W-:Y:S01]  /*0330*/  FMUL R15, R4, R15 ;  /* 0x0000000f040f7220 */ /* 0x000fe20000400000 */
[----:B------:R-:W-:-:S03]  /*0340*/  FMUL R14, R5, R14 ;  /* 0x0000000e050e7220 */ /* 0x000fc60000400000 */
[----:B-----5:R-:W-:Y:S01]  /*0350*/  FFMA R8, R8, R15, R10 ;  /* 0x0000000f08087223 */ /* 0x020fe2000000000a */
[----:B------:R-:W-:-:S04]  /*0360*/  FFMA R9, R9, R14, R11 ;  /* 0x0000000e09097223 */ /* 0x000fc8000000000b */
[----:B------:R-:W-:Y:S02]  /*0370*/  FSETP.GEU.AND P0, PT, R8, RZ, PT ;  /* 0x000000ff0800720b */ /* 0x000fe40003f0e000 */
[C---:B------:R-:W-:Y:S01]  /*0380*/  FSETP.GEU.AND P1, PT, R9.reuse, RZ, PT ;  /* 0x000000ff0900720b */ /* 0x040fe20003f2e000 */
[----:B-1----:R-:W-:Y:S01]  /*0390*/  IMAD.WIDE R2, R0, 0x4, R2 ;  /* 0x0000000400027825 */ /* 0x002fe200078e0202 */
[----:B------:R-:W-:Y:S02]  /*03a0*/  FSEL R8, R8, RZ, P0 ;  /* 0x000000ff08087208 */ /* 0x000fe40000000000 */
[----:B------:R-:W-:-:S05]  /*03b0*/  FSEL R9, R9, RZ, P1 ;  /* 0x000000ff09097208 */ /* 0x000fca0000800000 */
[----:B------:R-:W-:Y:S01]  /*03c0*/  STG.E.64 desc[UR4][R2.64], R8 ;  /* 0x0000000802007986 */ /* 0x000fe2000c101b04 */
[----:B------:R-:W-:Y:S05]  /*03d0*/  EXIT ;  /* 0x000000000000794d */ /* 0x000fea0003800000 */
.L_x_0:
[----:B------:R-:W-:-:S00]  /*03e0*/  BRA `(.L_x_0) ;  /* 0xfffffffc00fc7947 */ /* 0x000fc0000383ffff */
[----:B------:R-:W-:-:S00]  /*03f0*/  NOP ;  /* 0x0000000000007918 */ /* 0x000fc00000000000 */
        /* <DEDUP_REMOVED lines=8> */
.L_x_1:


//--------------------- .nv.global.init           --------------------------
	.section	.nv.global.init,"aw",@progbits
.nv.global.init:
	.type		_$_str,@object
	.size		_$_str,(_$_str_$_2 - _$_str)
_$_str:
        /*0000*/ 	.byte	0x5f, 0x5f, 0x43, 0x55, 0x44, 0x41, 0x5f, 0x46, 0x54, 0x5a, 0x00
	.type		_$_str_$_2,@object
	.size		_$_str_$_2,(.L_1 - _$_str_$_2)
_$_str_$_2:
        /*000b*/ 	.byte	0x5f, 0x5f, 0x43, 0x55, 0x44, 0x41, 0x5f, 0x50, 0x52, 0x45, 0x43, 0x5f, 0x53, 0x51, 0x52, 0x54
        /*001b*/ 	.byte	0x00
.L_1:


//--------------------- .nv.constant0.triton_poi_fused__native_batch_norm_legit_no_training_relu_16 --------------------------
	.section	.nv.constant0.triton_poi_fused__native_batch_norm_legit_no_training_relu_16,"a",@progbits
	.sectionflags	@""
	.align	4
.nv.constant0.triton_poi_fused__native_batch_norm_legit_no_training_relu_16:
	.zero		580
